//
// Generated by NVIDIA NVVM Compiler
//
// Compiler Build ID: CL-36424714
// Cuda compilation tools, release 13.0, V13.0.88
// Based on NVVM 20.0.0
//

.version 9.0
.target sm_100
.address_size 64

	// .globl	_Z9sumArraysPfS_S_i

.visible .entry _Z9sumArraysPfS_S_i(
	.param .u64 .ptr .align 1 _Z9sumArraysPfS_S_i_param_0,
	.param .u64 .ptr .align 1 _Z9sumArraysPfS_S_i_param_1,
	.param .u64 .ptr .align 1 _Z9sumArraysPfS_S_i_param_2,
	.param .u32 _Z9sumArraysPfS_S_i_param_3
)
{
	.reg .pred 	%p<12>;
	.reg .b32 	%r<18>;
	.reg .b32 	%f<88>;
	.reg .b64 	%rd<11>;

	ld.param.u64 	%rd4, [_Z9sumArraysPfS_S_i_param_0];
	ld.param.u64 	%rd5, [_Z9sumArraysPfS_S_i_param_1];
	ld.param.u64 	%rd6, [_Z9sumArraysPfS_S_i_param_2];
	ld.param.u32 	%r11, [_Z9sumArraysPfS_S_i_param_3];
	mov.u32 	%r12, %ctaid.x;
	mov.u32 	%r13, %ntid.x;
	mov.u32 	%r14, %tid.x;
	mad.lo.s32 	%r1, %r12, %r13, %r14;
	setp.ge.s32 	%p1, %r1, %r11;
	setp.lt.s32 	%p2, %r11, 1;
	or.pred  	%p3, %p1, %p2;
	@%p3 bra 	$L__BB0_13;
	cvta.to.global.u64 	%rd7, %rd4;
	cvta.to.global.u64 	%rd8, %rd5;
	cvta.to.global.u64 	%rd9, %rd6;
	mul.wide.s32 	%rd10, %r1, 4;
	add.s64 	%rd1, %rd7, %rd10;
	add.s64 	%rd2, %rd8, %rd10;
	add.s64 	%rd3, %rd9, %rd10;
	and.b32  	%r2, %r11, 15;
	setp.lt.u32 	%p4, %r11, 16;
	@%p4 bra 	$L__BB0_4;
	and.b32  	%r15, %r11, 2147483632;
	neg.s32 	%r16, %r15;
$L__BB0_3:
	.pragma "nounroll";
	ld.global.f32 	%f1, [%rd1];
	ld.global.f32 	%f2, [%rd2];
	add.f32 	%f3, %f1, %f2;
	st.global.f32 	[%rd3], %f3;
	ld.global.f32 	%f4, [%rd1];
	ld.global.f32 	%f5, [%rd2];
	add.f32 	%f6, %f4, %f5;
	st.global.f32 	[%rd3], %f6;
	ld.global.f32 	%f7, [%rd1];
	ld.global.f32 	%f8, [%rd2];
	add.f32 	%f9, %f7, %f8;
	st.global.f32 	[%rd3], %f9;
	ld.global.f32 	%f10, [%rd1];
	ld.global.f32 	%f11, [%rd2];
	add.f32 	%f12, %f10, %f11;
	st.global.f32 	[%rd3], %f12;
	ld.global.f32 	%f13, [%rd1];
	ld.global.f32 	%f14, [%rd2];
	add.f32 	%f15, %f13, %f14;
	st.global.f32 	[%rd3], %f15;
	ld.global.f32 	%f16, [%rd1];
	ld.global.f32 	%f17, [%rd2];
	add.f32 	%f18, %f16, %f17;
	st.global.f32 	[%rd3], %f18;
	ld.global.f32 	%f19, [%rd1];
	ld.global.f32 	%f20, [%rd2];
	add.f32 	%f21, %f19, %f20;
	st.global.f32 	[%rd3], %f21;
	ld.global.f32 	%f22, [%rd1];
	ld.global.f32 	%f23, [%rd2];
	add.f32 	%f24, %f22, %f23;
	st.global.f32 	[%rd3], %f24;
	ld.global.f32 	%f25, [%rd1];
	ld.global.f32 	%f26, [%rd2];
	add.f32 	%f27, %f25, %f26;
	st.global.f32 	[%rd3], %f27;
	ld.global.f32 	%f28, [%rd1];
	ld.global.f32 	%f29, [%rd2];
	add.f32 	%f30, %f28, %f29;
	st.global.f32 	[%rd3], %f30;
	ld.global.f32 	%f31, [%rd1];
	ld.global.f32 	%f32, [%rd2];
	add.f32 	%f33, %f31, %f32;
	st.global.f32 	[%rd3], %f33;
	ld.global.f32 	%f34, [%rd1];
	ld.global.f32 	%f35, [%rd2];
	add.f32 	%f36, %f34, %f35;
	st.global.f32 	[%rd3], %f36;
	ld.global.f32 	%f37, [%rd1];
	ld.global.f32 	%f38, [%rd2];
	add.f32 	%f39, %f37, %f38;
	st.global.f32 	[%rd3], %f39;
	ld.global.f32 	%f40, [%rd1];
	ld.global.f32 	%f41, [%rd2];
	add.f32 	%f42, %f40, %f41;
	st.global.f32 	[%rd3], %f42;
	ld.global.f32 	%f43, [%rd1];
	ld.global.f32 	%f44, [%rd2];
	add.f32 	%f45, %f43, %f44;
	st.global.f32 	[%rd3], %f45;
	ld.global.f32 	%f46, [%rd1];
	ld.global.f32 	%f47, [%rd2];
	add.f32 	%f48, %f46, %f47;
	st.global.f32 	[%rd3], %f48;
	add.s32 	%r16, %r16, 16;
	setp.ne.s32 	%p5, %r16, 0;
	@%p5 bra 	$L__BB0_3;
$L__BB0_4:
	setp.eq.s32 	%p6, %r2, 0;
	@%p6 bra 	$L__BB0_13;
	and.b32  	%r6, %r11, 7;
	setp.lt.u32 	%p7, %r2, 8;
	@%p7 bra 	$L__BB0_7;
	ld.global.f32 	%f49, [%rd1];
	ld.global.f32 	%f50, [%rd2];
	add.f32 	%f51, %f49, %f50;
	st.global.f32 	[%rd3], %f51;
	ld.global.f32 	%f52, [%rd1];
	ld.global.f32 	%f53, [%rd2];
	add.f32 	%f54, %f52, %f53;
	st.global.f32 	[%rd3], %f54;
	ld.global.f32 	%f55, [%rd1];
	ld.global.f32 	%f56, [%rd2];
	add.f32 	%f57, %f55, %f56;
	st.global.f32 	[%rd3], %f57;
	ld.global.f32 	%f58, [%rd1];
	ld.global.f32 	%f59, [%rd2];
	add.f32 	%f60, %f58, %f59;
	st.global.f32 	[%rd3], %f60;
	ld.global.f32 	%f61, [%rd1];
	ld.global.f32 	%f62, [%rd2];
	add.f32 	%f63, %f61, %f62;
	st.global.f32 	[%rd3], %f63;
	ld.global.f32 	%f64, [%rd1];
	ld.global.f32 	%f65, [%rd2];
	add.f32 	%f66, %f64, %f65;
	st.global.f32 	[%rd3], %f66;
	ld.global.f32 	%f67, [%rd1];
	ld.global.f32 	%f68, [%rd2];
	add.f32 	%f69, %f67, %f68;
	st.global.f32 	[%rd3], %f69;
	ld.global.f32 	%f70, [%rd1];
	ld.global.f32 	%f71, [%rd2];
	add.f32 	%f72, %f70, %f71;
	st.global.f32 	[%rd3], %f72;
$L__BB0_7:
	setp.eq.s32 	%p8, %r6, 0;
	@%p8 bra 	$L__BB0_13;
	and.b32  	%r7, %r11, 3;
	setp.lt.u32 	%p9, %r6, 4;
	@%p9 bra 	$L__BB0_10;
	ld.global.f32 	%f73, [%rd1];
	ld.global.f32 	%f74, [%rd2];
	add.f32 	%f75, %f73, %f74;
	st.global.f32 	[%rd3], %f75;
	ld.global.f32 	%f76, [%rd1];
	ld.global.f32 	%f77, [%rd2];
	add.f32 	%f78, %f76, %f77;
	st.global.f32 	[%rd3], %f78;
	ld.global.f32 	%f79, [%rd1];
	ld.global.f32 	%f80, [%rd2];
	add.f32 	%f81, %f79, %f80;
	st.global.f32 	[%rd3], %f81;
	ld.global.f32 	%f82, [%rd1];
	ld.global.f32 	%f83, [%rd2];
	add.f32 	%f84, %f82, %f83;
	st.global.f32 	[%rd3], %f84;
$L__BB0_10:
	setp.eq.s32 	%p10, %r7, 0;
	@%p10 bra 	$L__BB0_13;
	neg.s32 	%r17, %r7;
$L__BB0_12:
	.pragma "nounroll";
	ld.global.f32 	%f85, [%rd1];
	ld.global.f32 	%f86, [%rd2];
	add.f32 	%f87, %f85, %f86;
	st.global.f32 	[%rd3], %f87;
	add.s32 	%r17, %r17, 1;
	setp.ne.s32 	%p11, %r17, 0;
	@%p11 bra 	$L__BB0_12;
$L__BB0_13:
	ret;

}


// ===== COMPILED SASS (sm_100) =====

	.target	sm_100

	.elftype	@"ET_EXEC"


//--------------------- .note.nv.tkinfo           --------------------------
	.section	.note.nv.tkinfo,"",@"SHT_NOTE"
	.sectionflags	@"SHF_NOTE_NV_TKINFO"
	.tkinfo
        /*0018*/ 	.word	0x00000002
        /*0030*/ 	.string	""
        /*0030*/ 	.string	"ptxas"
        /*0030*/ 	.string	"Cuda compilation tools, release 13.0, V13.0.88"
        /*0030*/ 	.string	"Build cuda_13.0.r13.0/compiler.36424714_0"
        /*0030*/ 	.string	"-arch sm_100 -m 64 "



//--------------------- .note.nv.cuinfo           --------------------------
	.section	.note.nv.cuinfo,"",@"SHT_NOTE"
	.sectionflags	@"SHF_NOTE_NV_CUINFO"
        /*0018*/ 	.short	0x0002
        /*001a*/ 	.short	0x0064
        /*001c*/ 	.short	0x0082
	.zero		2


//--------------------- .nv.info                  --------------------------
	.section	.nv.info,"",@"SHT_CUDA_INFO"
	.align	4


	//----- nvinfo : EIATTR_REGCOUNT
	.align		4
        /*0000*/ 	.byte	0x04, 0x2f
        /*0002*/ 	.short	(.L_1 - .L_0)
	.align		4
.L_0:
        /*0004*/ 	.word	index@(_Z9sumArraysPfS_S_i)
        /*0008*/ 	.word	0x00000012


	//----- nvinfo : EIATTR_FRAME_SIZE
	.align		4
.L_1:
        /*000c*/ 	.byte	0x04, 0x11
        /*000e*/ 	.short	(.L_3 - .L_2)
	.align		4
.L_2:
        /*0010*/ 	.word	index@(_Z9sumArraysPfS_S_i)
        /*0014*/ 	.word	0x00000000


	//----- nvinfo : EIATTR_MIN_STACK_SIZE
	.align		4
.L_3:
        /*0018*/ 	.byte	0x04, 0x12
        /*001a*/ 	.short	(.L_5 - .L_4)
	.align		4
.L_4:
        /*001c*/ 	.word	index@(_Z9sumArraysPfS_S_i)
        /*0020*/ 	.word	0x00000000
.L_5:


//--------------------- .nv.compat                --------------------------
	.section	.nv.compat,"",@"SHT_CUDA_COMPAT_INFO"
	.align	4
        /*0000*/ 	.byte	0x02, 0x09, 0x00, 0x00, 0x02, 0x02, 0x01, 0x00, 0x02, 0x05, 0x05, 0x00, 0x03, 0x07, 0x01, 0x01
        /*0010*/ 	.byte	0x02, 0x03, 0x00, 0x00, 0x02, 0x06, 0x01, 0x00, 0x04, 0x0b, 0x08, 0x00, 0x09, 0x00, 0x00, 0x00
        /*0020*/ 	.byte	0x00, 0x00, 0x00, 0x00


//--------------------- .nv.info._Z9sumArraysPfS_S_i --------------------------
	.section	.nv.info._Z9sumArraysPfS_S_i,"",@"SHT_CUDA_INFO"
	.sectionflags	@""
	.align	4


	//----- nvinfo : EIATTR_CUDA_API_VERSION
	.align		4
        /*0000*/ 	.byte	0x04, 0x37
        /*0002*/ 	.short	(.L_7 - .L_6)
.L_6:
        /*0004*/ 	.word	0x00000082


	//----- nvinfo : EIATTR_KPARAM_INFO
	.align		4
.L_7:
        /*0008*/ 	.byte	0x04, 0x17
        /*000a*/ 	.short	(.L_9 - .L_8)
.L_8:
        /*000c*/ 	.word	0x00000000
        /*0010*/ 	.short	0x0003
        /*0012*/ 	.short	0x0018
        /*0014*/ 	.byte	0x00, 0xf0, 0x11, 0x00


	//----- nvinfo : EIATTR_KPARAM_INFO
	.align		4
.L_9:
        /*0018*/ 	.byte	0x04, 0x17
        /*001a*/ 	.short	(.L_11 - .L_10)
.L_10:
        /*001c*/ 	.word	0x00000000
        /*0020*/ 	.short	0x0002
        /*0022*/ 	.short	0x0010
        /*0024*/ 	.byte	0x00, 0xf5, 0x21, 0x00


	//----- nvinfo : EIATTR_KPARAM_INFO
	.align		4
.L_11:
        /*0028*/ 	.byte	0x04, 0x17
        /*002a*/ 	.short	(.L_13 - .L_12)
.L_12:
        /*002c*/ 	.word	0x00000000
        /*0030*/ 	.short	0x0001
        /*0032*/ 	.short	0x0008
        /*0034*/ 	.byte	0x00, 0xf5, 0x21, 0x00


	//----- nvinfo : EIATTR_KPARAM_INFO
	.align		4
.L_13:
        /*0038*/ 	.byte	0x04, 0x17
        /*003a*/ 	.short	(.L_15 - .L_14)
.L_14:
        /*003c*/ 	.word	0x00000000
        /*0040*/ 	.short	0x0000
        /*0042*/ 	.short	0x0000
        /*0044*/ 	.byte	0x00, 0xf5, 0x21, 0x00


	//----- nvinfo : EIATTR_SPARSE_MMA_MASK
	.align		4
.L_15:
        /*0048*/ 	.byte	0x03, 0x50
        /*004a*/ 	.short	0x0000


	//----- nvinfo : EIATTR_MAXREG_COUNT
	.align		4
        /*004c*/ 	.byte	0x03, 0x1b
        /*004e*/ 	.short	0x00ff


	//----- nvinfo : EIATTR_MERCURY_ISA_VERSION
	.align		4
        /*0050*/ 	.byte	0x03, 0x5f
        /*0052*/ 	.short	0x0101


	//----- nvinfo : EIATTR_VRC_CTA_INIT_COUNT
	.align		4
        /*0054*/ 	.byte	0x02, 0x4a
	.zero		1
	.zero		1


	//----- nvinfo : EIATTR_EXIT_INSTR_OFFSETS
	.align		4
        /*0058*/ 	.byte	0x04, 0x1c
        /*005a*/ 	.short	(.L_17 - .L_16)


	//   ....[0]....
.L_16:
        /*005c*/ 	.word	0x00000080


	//   ....[1]....
        /*0060*/ 	.word	0x00000590


	//   ....[2]....
        /*0064*/ 	.word	0x000007e0


	//   ....[3]....
        /*0068*/ 	.word	0x00000930


	//   ....[4]....
        /*006c*/ 	.word	0x000009c0


	//----- nvinfo : EIATTR_CBANK_PARAM_SIZE
	.align		4
.L_17:
        /*0070*/ 	.byte	0x03, 0x19
        /*0072*/ 	.short	0x001c


	//----- nvinfo : EIATTR_PARAM_CBANK
	.align		4
        /*0074*/ 	.byte	0x04, 0x0a
        /*0076*/ 	.short	(.L_19 - .L_18)
	.align		4
.L_18:
        /*0078*/ 	.word	index@(.nv.constant0._Z9sumArraysPfS_S_i)
        /*007c*/ 	.short	0x0380
        /*007e*/ 	.short	0x001c


	//----- nvinfo : EIATTR_SW_WAR
	.align		4
.L_19:
        /*0080*/ 	.byte	0x04, 0x36
        /*0082*/ 	.short	(.L_21 - .L_20)
.L_20:
        /*0084*/ 	.word	0x00000008
.L_21:


//--------------------- .nv.callgraph             --------------------------
	.section	.nv.callgraph,"",@"SHT_CUDA_CALLGRAPH"
	.align	4
	.sectionentsize	8
	.align		4
        /*0000*/ 	.word	0x00000000
	.align		4
        /*0004*/ 	.word	0xffffffff
	.align		4
        /*0008*/ 	.word	0x00000000
	.align		4
        /*000c*/ 	.word	0xfffffffe
	.align		4
        /*0010*/ 	.word	0x00000000
	.align		4
        /*0014*/ 	.word	0xfffffffd
	.align		4
        /*0018*/ 	.word	0x00000000
	.align		4
        /*001c*/ 	.word	0xfffffffc


//--------------------- .text._Z9sumArraysPfS_S_i --------------------------
	.section	.text._Z9sumArraysPfS_S_i,"ax",@progbits
	.align	128
        .global         _Z9sumArraysPfS_S_i
        .type           _Z9sumArraysPfS_S_i,@function
        .size           _Z9sumArraysPfS_S_i,(.L_x_6 - _Z9sumArraysPfS_S_i)
        .other          _Z9sumArraysPfS_S_i,@"STO_CUDA_ENTRY STV_DEFAULT"
_Z9sumArraysPfS_S_i:
.text._Z9sumArraysPfS_S_i:
[----:B------:R-:W-:Y:S01]  /*0000*/  LDC R1, c[0x0][0x37c] ;  /* 0x0000df00ff017b82 */ /* 0x000fe20000000800 */
[----:B------:R-:W0:Y:S07]  /*0010*/  S2R R2, SR_TID.X ;  /* 0x0000000000027919 */ /* 0x000e2e0000002100 */
[----:B------:R-:W0:Y:S08]  /*0020*/  S2UR UR4, SR_CTAID.X ;  /* 0x00000000000479c3 */ /* 0x000e300000002500 */
[----:B------:R-:W0:Y:S08]  /*0030*/  LDC R9, c[0x0][0x360] ;  /* 0x0000d800ff097b82 */ /* 0x000e300000000800 */
[----:B------:R-:W1:Y:S01]  /*0040*/  LDC R0, c[0x0][0x398] ;  /* 0x0000e600ff007b82 */ /* 0x000e620000000800 */
[----:B0-----:R-:W-:Y:S01]  /*0050*/  IMAD R9, R9, UR4, R2 ;  /* 0x0000000409097c24 */ /* 0x001fe2000f8e0202 */
[----:B-1----:R-:W-:-:S04]  /*0060*/  ISETP.GE.AND P0, PT, R0, 0x1, PT ;  /* 0x000000010000780c */ /* 0x002fc80003f06270 */
[----:B------:R-:W-:-:S13]  /*0070*/  ISETP.GE.OR P0, PT, R9, R0, !P0 ;  /* 0x000000000900720c */ /* 0x000fda0004706670 */
[----:B------:R-:W-:Y:S05]  /*0080*/  @P0 EXIT ;  /* 0x000000000000094d */ /* 0x000fea0003800000 */
[----:B------:R-:W0:Y:S01]  /*0090*/  LDC.64 R2, c[0x0][0x380] ;  /* 0x0000e000ff027b82 */ /* 0x000e220000000a00 */
[C---:B------:R-:W-:Y:S01]  /*00a0*/  ISETP.GE.U32.AND P1, PT, R0.reuse, 0x10, PT ;  /* 0x000000100000780c */ /* 0x040fe20003f26070 */
[----:B------:R-:W1:Y:S01]  /*00b0*/  LDCU.64 UR4, c[0x0][0x358] ;  /* 0x00006b00ff0477ac */ /* 0x000e620008000a00 */
[----:B------:R-:W-:-:S04]  /*00c0*/  LOP3.LUT R12, R0, 0xf, RZ, 0xc0, !PT ;  /* 0x0000000f000c7812 */ /* 0x000fc800078ec0ff */
[----:B------:R-:W-:Y:S01]  /*00d0*/  ISETP.NE.AND P0, PT, R12, RZ, PT ;  /* 0x000000ff0c00720c */ /* 0x000fe20003f05270 */
[----:B------:R-:W2:Y:S08]  /*00e0*/  LDC.64 R4, c[0x0][0x388] ;  /* 0x0000e200ff047b82 */ /* 0x000eb00000000a00 */
[----:B------:R-:W3:Y:S01]  /*00f0*/  LDC.64 R6, c[0x0][0x390] ;  /* 0x0000e400ff067b82 */ /* 0x000ee20000000a00 */
[----:B0-----:R-:W-:-:S04]  /*0100*/  IMAD.WIDE R2, R9, 0x4, R2 ;  /* 0x0000000409027825 */ /* 0x001fc800078e0202 */
[----:B--2---:R-:W-:-:S04]  /*0110*/  IMAD.WIDE R4, R9, 0x4, R4 ;  /* 0x0000000409047825 */ /* 0x004fc800078e0204 */
[----:B---3--:R-:W-:Y:S01]  /*0120*/  IMAD.WIDE R6, R9, 0x4, R6 ;  /* 0x0000000409067825 */ /* 0x008fe200078e0206 */
[----:B-1----:R-:W-:Y:S06]  /*0130*/  @!P1 BRA `(.L_x_0) ;  /* 0x0000000400149947 */ /* 0x002fec0003800000 */
[----:B------:R-:W-:-:S04]  /*0140*/  LOP3.LUT R8, R0, 0x7ffffff0, RZ, 0xc0, !PT ;  /* 0x7ffffff000087812 */ /* 0x000fc800078ec0ff */
[----:B------:R-:W-:-:S07]  /*0150*/  IADD3 R8, PT, PT, -R8, RZ, RZ ;  /* 0x000000ff08087210 */ /* 0x000fce0007ffe1ff */
.L_x_1:
[----:B0-----:R-:W2:Y:S04]  /*0160*/  LDG.E R9, desc[UR4][R2.64] ;  /* 0x0000000402097981 */ /* 0x001ea8000c1e1900 */
[----:B------:R-:W2:Y:S02]  /*0170*/  LDG.E R10, desc[UR4][R4.64] ;  /* 0x00000004040a7981 */ /* 0x000ea4000c1e1900 */
[----:B--2---:R-:W-:-:S05]  /*0180*/  FADD R9, R9, R10 ;  /* 0x0000000a09097221 */ /* 0x004fca0000000000 */
[----:B------:R0:W-:Y:S04]  /*0190*/  STG.E desc[UR4][R6.64], R9 ;  /* 0x0000000906007986 */ /* 0x0001e8000c101904 */
[----:B------:R-:W2:Y:S04]  /*01a0*/  LDG.E R10, desc[UR4][R2.64] ;  /* 0x00000004020a7981 */ /* 0x000ea8000c1e1900 */
[----:B------:R-:W2:Y:S02]  /*01b0*/  LDG.E R11, desc[UR4][R4.64] ;  /* 0x00000004040b7981 */ /* 0x000ea4000c1e1900 */
[----:B--2---:R-:W-:-:S05]  /*01c0*/  FADD R11, R10, R11 ;  /* 0x0000000b0a0b7221 */ /* 0x004fca0000000000 */
[----:B------:R1:W-:Y:S04]  /*01d0*/  STG.E desc[UR4][R6.64], R11 ;  /* 0x0000000b06007986 */ /* 0x0003e8000c101904 */
[----:B------:R-:W2:Y:S04]  /*01e0*/  LDG.E R10, desc[UR4][R2.64] ;  /* 0x00000004020a7981 */ /* 0x000ea8000c1e1900 */
[----:B------:R-:W2:Y:S02]  /*01f0*/  LDG.E R13, desc[UR4][R4.64] ;  /* 0x00000004040d7981 */ /* 0x000ea4000c1e1900 */
[----:B--2---:R-:W-:-:S05]  /*0200*/  FADD R13, R10, R13 ;  /* 0x0000000d0a0d7221 */ /* 0x004fca0000000000 */
[----:B------:R2:W-:Y:S04]  /*0210*/  STG.E desc[UR4][R6.64], R13 ;  /* 0x0000000d06007986 */ /* 0x0005e8000c101904 */
[----:B------:R-:W3:Y:S04]  /*0220*/  LDG.E R10, desc[UR4][R2.64] ;  /* 0x00000004020a7981 */ /* 0x000ee8000c1e1900 */
[----:B------:R-:W3:Y:S02]  /*0230*/  LDG.E R15, desc[UR4][R4.64] ;  /* 0x00000004040f7981 */ /* 0x000ee4000c1e1900 */
[----:B---3--:R-:W-:-:S05]  /*0240*/  FADD R15, R10, R15 ;  /* 0x0000000f0a0f7221 */ /* 0x008fca0000000000 */
[----:B------:R3:W-:Y:S04]  /*0250*/  STG.E desc[UR4][R6.64], R15 ;  /* 0x0000000f06007986 */ /* 0x0007e8000c101904 */
[----:B0-----:R-:W4:Y:S04]  /*0260*/  LDG.E R9, desc[UR4][R2.64] ;  /* 0x0000000402097981 */ /* 0x001f28000c1e1900 */
[----:B------:R-:W4:Y:S02]  /*0270*/  LDG.E R10, desc[UR4][R4.64] ;  /* 0x00000004040a7981 */ /* 0x000f24000c1e1900 */
[----:B----4-:R-:W-:-:S05]  /*0280*/  FADD R9, R9, R10 ;  /* 0x0000000a09097221 */ /* 0x010fca0000000000 */
[----:B------:R0:W-:Y:S04]  /*0290*/  STG.E desc[UR4][R6.64], R9 ;  /* 0x0000000906007986 */ /* 0x0001e8000c101904 */
[----:B------:R-:W4:Y:S04]  /*02a0*/  LDG.E R10, desc[UR4][R2.64] ;  /* 0x00000004020a7981 */ /* 0x000f28000c1e1900 */
[----:B-1----:R-:W4:Y:S02]  /*02b0*/  LDG.E R11, desc[UR4][R4.64] ;  /* 0x00000004040b7981 */ /* 0x002f24000c1e1900 */
[----:B----4-:R-:W-:-:S05]  /*02c0*/  FADD R11, R10, R11 ;  /* 0x0000000b0a0b7221 */ /* 0x010fca0000000000 */
[----:B------:R1:W-:Y:S04]  /*02d0*/  STG.E desc[UR4][R6.64], R11 ;  /* 0x0000000b06007986 */ /* 0x0003e8000c101904 */
[----:B------:R-:W4:Y:S04]  /*02e0*/  LDG.E R10, desc[UR4][R2.64] ;  /* 0x00000004020a7981 */ /* 0x000f28000c1e1900 */
[----:B--2---:R-:W4:Y:S02]  /*02f0*/  LDG.E R13, desc[UR4][R4.64] ;  /* 0x00000004040d7981 */ /* 0x004f24000c1e1900 */
[----:B----4-:R-:W-:-:S05]  /*0300*/  FADD R13, R10, R13 ;  /* 0x0000000d0a0d7221 */ /* 0x010fca0000000000 */
[----:B------:R2:W-:Y:S04]  /*0310*/  STG.E desc[UR4][R6.64], R13 ;  /* 0x0000000d06007986 */ /* 0x0005e8000c101904 */
[----:B------:R-:W4:Y:S04]  /*0320*/  LDG.E R10, desc[UR4][R2.64] ;  /* 0x00000004020a7981 */ /* 0x000f28000c1e1900 */
[----:B---3--:R-:W4:Y:S02]  /*0330*/  LDG.E R15, desc[UR4][R4.64] ;  /* 0x00000004040f7981 */ /* 0x008f24000c1e1900 */
[----:B----4-:R-:W-:-:S05]  /*0340*/  FADD R15, R10, R15 ;  /* 0x0000000f0a0f7221 */ /* 0x010fca0000000000 */
        /* <DEDUP_REMOVED lines=26> */
[----:B--2---:R-:W4:Y:S01]  /*04f0*/  LDG.E R13, desc[UR4][R4.64] ;  /* 0x00000004040d7981 */ /* 0x004f22000c1e1900 */
[----:B------:R-:W-:Y:S01]  /*0500*/  IADD3 R8, PT, PT, R8, 0x10, RZ ;  /* 0x0000001008087810 */ /* 0x000fe20007ffe0ff */
[----:B----4-:R-:W-:-:S05]  /*0510*/  FADD R13, R10, R13 ;  /* 0x0000000d0a0d7221 */ /* 0x010fca0000000000 */
[----:B------:R0:W-:Y:S04]  /*0520*/  STG.E desc[UR4][R6.64], R13 ;  /* 0x0000000d06007986 */ /* 0x0001e8000c101904 */
[----:B------:R-:W2:Y:S04]  /*0530*/  LDG.E R10, desc[UR4][R2.64] ;  /* 0x00000004020a7981 */ /* 0x000ea8000c1e1900 */
[----:B---3--:R-:W2:Y:S01]  /*0540*/  LDG.E R15, desc[UR4][R4.64] ;  /* 0x00000004040f7981 */ /* 0x008ea2000c1e1900 */
[----:B------:R-:W-:Y:S01]  /*0550*/  ISETP.NE.AND P1, PT, R8, RZ, PT ;  /* 0x000000ff0800720c */ /* 0x000fe20003f25270 */
[----:B--2---:R-:W-:-:S05]  /*0560*/  FADD R15, R10, R15 ;  /* 0x0000000f0a0f7221 */ /* 0x004fca0000000000 */
[----:B------:R0:W-:Y:S07]  /*0570*/  STG.E desc[UR4][R6.64], R15 ;  /* 0x0000000f06007986 */ /* 0x0001ee000c101904 */
[----:B------:R-:W-:Y:S05]  /*0580*/  @P1 BRA `(.L_x_1) ;  /* 0xfffffff800f41947 */ /* 0x000fea000383ffff */
.L_x_0:
[----:B------:R-:W-:Y:S05]  /*0590*/  @!P0 EXIT ;  /* 0x000000000000894d */ /* 0x000fea0003800000 */
[----:B------:R-:W-:Y:S02]  /*05a0*/  ISETP.GE.U32.AND P0, PT, R12, 0x8, PT ;  /* 0x000000080c00780c */ /* 0x000fe40003f06070 */
[----:B------:R-:W-:-:S04]  /*05b0*/  LOP3.LUT R10, R0, 0x7, RZ, 0xc0, !PT ;  /* 0x00000007000a7812 */ /* 0x000fc800078ec0ff */
[----:B------:R-:W-:-:S07]  /*05c0*/  ISETP.NE.AND P1, PT, R10, RZ, PT ;  /* 0x000000ff0a00720c */ /* 0x000fce0003f25270 */
[----:B------:R-:W-:Y:S06]  /*05d0*/  @!P0 BRA `(.L_x_2) ;  /* 0x0000000000808947 */ /* 0x000fec0003800000 */
[----:B------:R-:W2:Y:S04]  /*05e0*/  LDG.E R8, desc[UR4][R2.64] ;  /* 0x0000000402087981 */ /* 0x000ea8000c1e1900 */
[----:B0-----:R-:W2:Y:S02]  /*05f0*/  LDG.E R9, desc[UR4][R4.64] ;  /* 0x0000000404097981 */ /* 0x001ea4000c1e1900 */
        /* <DEDUP_REMOVED lines=14> */
[----:B------:R-:W4:Y:S04]  /*06e0*/  LDG.E R8, desc[UR4][R2.64] ;  /* 0x0000000402087981 */ /* 0x000f28000c1e1900 */
[----:B0-----:R-:W4:Y:S02]  /*06f0*/  LDG.E R9, desc[UR4][R4.64] ;  /* 0x0000000404097981 */ /* 0x001f24000c1e1900 */
[----:B----4-:R-:W-:-:S05]  /*0700*/  FADD R9, R8, R9 ;  /* 0x0000000908097221 */ /* 0x010fca0000000000 */
[----:B------:R4:W-:Y:S04]  /*0710*/  STG.E desc[UR4][R6.64], R9 ;  /* 0x0000000906007986 */ /* 0x0009e8000c101904 */
[----:B------:R-:W5:Y:S04]  /*0720*/  LDG.E R8, desc[UR4][R2.64] ;  /* 0x0000000402087981 */ /* 0x000f68000c1e1900 */
[----:B-1----:R-:W5:Y:S02]  /*0730*/  LDG.E R11, desc[UR4][R4.64] ;  /* 0x00000004040b7981 */ /* 0x002f64000c1e1900 */
[----:B-----5:R-:W-:-:S05]  /*0740*/  FADD R11, R8, R11 ;  /* 0x0000000b080b7221 */ /* 0x020fca0000000000 */
[----:B------:R4:W-:Y:S04]  /*0750*/  STG.E desc[UR4][R6.64], R11 ;  /* 0x0000000b06007986 */ /* 0x0009e8000c101904 */
[----:B------:R-:W5:Y:S04]  /*0760*/  LDG.E R8, desc[UR4][R2.64] ;  /* 0x0000000402087981 */ /* 0x000f68000c1e1900 */
[----:B--2---:R-:W5:Y:S02]  /*0770*/  LDG.E R13, desc[UR4][R4.64] ;  /* 0x00000004040d7981 */ /* 0x004f64000c1e1900 */
[----:B-----5:R-:W-:-:S05]  /*0780*/  FADD R13, R8, R13 ;  /* 0x0000000d080d7221 */ /* 0x020fca0000000000 */
[----:B------:R4:W-:Y:S04]  /*0790*/  STG.E desc[UR4][R6.64], R13 ;  /* 0x0000000d06007986 */ /* 0x0009e8000c101904 */
[----:B------:R-:W2:Y:S04]  /*07a0*/  LDG.E R8, desc[UR4][R2.64] ;  /* 0x0000000402087981 */ /* 0x000ea8000c1e1900 */
[----:B---3--:R-:W2:Y:S02]  /*07b0*/  LDG.E R15, desc[UR4][R4.64] ;  /* 0x00000004040f7981 */ /* 0x008ea4000c1e1900 */
[----:B--2---:R-:W-:-:S05]  /*07c0*/  FADD R15, R8, R15 ;  /* 0x0000000f080f7221 */ /* 0x004fca0000000000 */
[----:B------:R4:W-:Y:S02]  /*07d0*/  STG.E desc[UR4][R6.64], R15 ;  /* 0x0000000f06007986 */ /* 0x0009e4000c101904 */
.L_x_2:
[----:B------:R-:W-:Y:S05]  /*07e0*/  @!P1 EXIT ;  /* 0x000000000000994d */ /* 0x000fea0003800000 */
[----:B------:R-:W-:Y:S02]  /*07f0*/  ISETP.GE.U32.AND P0, PT, R10, 0x4, PT ;  /* 0x000000040a00780c */ /* 0x000fe40003f06070 */
[----:B------:R-:W-:-:S04]  /*0800*/  LOP3.LUT R0, R0, 0x3, RZ, 0xc0, !PT ;  /* 0x0000000300007812 */ /* 0x000fc800078ec0ff */
[----:B------:R-:W-:-:S07]  /*0810*/  ISETP.NE.AND P1, PT, R0, RZ, PT ;  /* 0x000000ff0000720c */ /* 0x000fce0003f25270 */
[----:B------:R-:W-:Y:S06]  /*0820*/  @!P0 BRA `(.L_x_3) ;  /* 0x0000000000408947 */ /* 0x000fec0003800000 */
[----:B------:R-:W2:Y:S04]  /*0830*/  LDG.E R8, desc[UR4][R2.64] ;  /* 0x0000000402087981 */ /* 0x000ea8000c1e1900 */
[----:B0---4-:R-:W2:Y:S02]  /*0840*/  LDG.E R9, desc[UR4][R4.64] ;  /* 0x0000000404097981 */ /* 0x011ea4000c1e1900 */
        /* <DEDUP_REMOVED lines=13> */
[----:B------:R1:W-:Y:S02]  /*0920*/  STG.E desc[UR4][R6.64], R15 ;  /* 0x0000000f06007986 */ /* 0x0003e4000c101904 */
.L_x_3:
[----:B------:R-:W-:Y:S05]  /*0930*/  @!P1 EXIT ;  /* 0x000000000000994d */ /* 0x000fea0003800000 */
[----:B------:R-:W-:-:S07]  /*0940*/  IADD3 R0, PT, PT, -R0, RZ, RZ ;  /* 0x000000ff00007210 */ /* 0x000fce0007ffe1ff */
.L_x_4:
[----:B--2---:R-:W2:Y:S04]  /*0950*/  LDG.E R8, desc[UR4][R2.64] ;  /* 0x0000000402087981 */ /* 0x004ea8000c1e1900 */
[----:B01--4-:R-:W2:Y:S01]  /*0960*/  LDG.E R9, desc[UR4][R4.64] ;  /* 0x0000000404097981 */ /* 0x013ea2000c1e1900 */
[----:B------:R-:W-:-:S04]  /*0970*/  IADD3 R0, PT, PT, R0, 0x1, RZ ;  /* 0x0000000100007810 */ /* 0x000fc80007ffe0ff */
[----:B------:R-:W-:Y:S01]  /*0980*/  ISETP.NE.AND P0, PT, R0, RZ, PT ;  /* 0x000000ff0000720c */ /* 0x000fe20003f05270 */
[----:B--2---:R-:W-:-:S05]  /*0990*/  FADD R9, R8, R9 ;  /* 0x0000000908097221 */ /* 0x004fca0000000000 */
[----:B------:R2:W-:Y:S07]  /*09a0*/  STG.E desc[UR4][R6.64], R9 ;  /* 0x0000000906007986 */ /* 0x0005ee000c101904 */
[----:B------:R-:W-:Y:S05]  /*09b0*/  @P0 BRA `(.L_x_4) ;  /* 0xfffffffc00e40947 */ /* 0x000fea000383ffff */
[----:B------:R-:W-:Y:S05]  /*09c0*/  EXIT ;  /* 0x000000000000794d */ /* 0x000fea0003800000 */
.L_x_5:
[----:B------:R-:W-:-:S00]  /*09d0*/  BRA `(.L_x_5) ;  /* 0xfffffffc00fc7947 */ /* 0x000fc0000383ffff */
[----:B------:R-:W-:-:S00]  /*09e0*/  NOP ;  /* 0x0000000000007918 */ /* 0x000fc00000000000 */
        /* <DEDUP_REMOVED lines=9> */
.L_x_6:


//--------------------- .nv.shared.reserved.0     --------------------------
	.section	.nv.shared.reserved.0,"aw",@nobits
	.weak		__nv_reservedSMEM_offset_0_alias
	.size		__nv_reservedSMEM_offset_0_alias, 0, 64
	.other		__nv_reservedSMEM_offset_0_alias,@"STO_CUDA_RESERVED_SHARED STV_DEFAULT"
__nv_reservedSMEM_offset_0_alias:
	.zero		0
	.zero		64


//--------------------- .nv.constant0._Z9sumArraysPfS_S_i --------------------------
	.section	.nv.constant0._Z9sumArraysPfS_S_i,"a",@progbits
	.sectionflags	@""
	.align	4
.nv.constant0._Z9sumArraysPfS_S_i:
	.zero		924


//--------------------- SYMBOLS --------------------------

	.type		.nv.reservedSmem.offset0,@object
	.size		.nv.reservedSmem.offset0,0x4
